	.headerflags	@"EF_CUDA_TEXMODE_UNIFIED EF_CUDA_64BIT_ADDRESS EF_CUDA_ACCELERATORS EF_CUDA_SM90 EF_CUDA_VIRTUAL_SM(EF_CUDA_SM90)"
	.elftype	@"ET_EXEC"


//--------------------- .nv.info                  --------------------------
	.section	.nv.info,"",@"SHT_CUDA_INFO"
	.align	4


	//----- nvinfo : EIATTR_REGCOUNT
	.align		4
        /*0000*/ 	.byte	0x04, 0x2f
        /*0002*/ 	.short	(.L_3 - .L_2)
	.align		4
.L_2:
        /*0004*/ 	.word	index@(triton_poi_fused__native_batch_norm_legit_no_training_relu_6)
        /*0008*/ 	.word	0x00000028


	//----- nvinfo : EIATTR_MIN_STACK_SIZE
	.align		4
.L_3:
        /*000c*/ 	.byte	0x04, 0x12
        /*000e*/ 	.short	(.L_5 - .L_4)
	.align		4
.L_4:
        /*0010*/ 	.word	index@(triton_poi_fused__native_batch_norm_legit_no_training_relu_6)
        /*0014*/ 	.word	0x00000000


	//----- nvinfo : EIATTR_FRAME_SIZE
	.align		4
.L_5:
        /*0018*/ 	.byte	0x04, 0x11
        /*001a*/ 	.short	(.L_7 - .L_6)
	.align		4
.L_6:
        /*001c*/ 	.word	index@(triton_poi_fused__native_batch_norm_legit_no_training_relu_6)
        /*0020*/ 	.word	0x00000000


	//----- nvinfo : EIATTR_MIN_STACK_SIZE
	.align		4
.L_7:
        /*0024*/ 	.byte	0x04, 0x12
        /*0026*/ 	.short	(.L_9 - .L_8)
	.align		4
.L_8:
        /*0028*/ 	.word	index@(triton_poi_fused__native_batch_norm_legit_no_training_relu_6)
        /*002c*/ 	.word	0x00000000
.L_9:


//--------------------- .nv.info.triton_poi_fused__native_batch_norm_legit_no_training_relu_6 --------------------------
	.section	.nv.info.triton_poi_fused__native_batch_norm_legit_no_training_relu_6,"",@"SHT_CUDA_INFO"
	.sectionflags	@""
	.align	4


	//----- nvinfo : EIATTR_CUDA_API_VERSION
	.align		4
        /*0000*/ 	.byte	0x04, 0x37
        /*0002*/ 	.short	(.L_11 - .L_10)
.L_10:
        /*0004*/ 	.word	0x0000007c


	//----- nvinfo : EIATTR_KPARAM_INFO
	.align		4
.L_11:
        /*0008*/ 	.byte	0x04, 0x17
        /*000a*/ 	.short	(.L_13 - .L_12)
.L_12:
        /*000c*/ 	.word	0x00000000
        /*0010*/ 	.short	0x0007
        /*0012*/ 	.short	0x0034
        /*0014*/ 	.byte	0x00, 0xf0, 0x11, 0x00


	//----- nvinfo : EIATTR_KPARAM_INFO
	.align		4
.L_13:
        /*0018*/ 	.byte	0x04, 0x17
        /*001a*/ 	.short	(.L_15 - .L_14)
.L_14:
        /*001c*/ 	.word	0x00000000
        /*0020*/ 	.short	0x0006
        /*0022*/ 	.short	0x0030
        /*0024*/ 	.byte	0x00, 0xf0, 0x11, 0x00


	//----- nvinfo : EIATTR_KPARAM_INFO
	.align		4
.L_15:
        /*0028*/ 	.byte	0x04, 0x17
        /*002a*/ 	.short	(.L_17 - .L_16)
.L_16:
        /*002c*/ 	.word	0x00000000
        /*0030*/ 	.short	0x0005
        /*0032*/ 	.short	0x0028
        /*0034*/ 	.byte	0x00, 0xf4, 0x21, 0x00


	//----- nvinfo : EIATTR_KPARAM_INFO
	.align		4
.L_17:
        /*0038*/ 	.byte	0x04, 0x17
        /*003a*/ 	.short	(.L_19 - .L_18)
.L_18:
        /*003c*/ 	.word	0x00000000
        /*0040*/ 	.short	0x0004
        /*0042*/ 	.short	0x0020
        /*0044*/ 	.byte	0x00, 0xf4, 0x21, 0x00


	//----- nvinfo : EIATTR_KPARAM_INFO
	.align		4
.L_19:
        /*0048*/ 	.byte	0x04, 0x17
        /*004a*/ 	.short	(.L_21 - .L_20)
.L_20:
        /*004c*/ 	.word	0x00000000
        /*0050*/ 	.short	0x0003
        /*0052*/ 	.short	0x0018
        /*0054*/ 	.byte	0x00, 0xf4, 0x21, 0x00


	//----- nvinfo : EIATTR_KPARAM_INFO
	.align		4
.L_21:
        /*0058*/ 	.byte	0x04, 0x17
        /*005a*/ 	.short	(.L_23 - .L_22)
.L_22:
        /*005c*/ 	.word	0x00000000
        /*0060*/ 	.short	0x0002
        /*0062*/ 	.short	0x0010
        /*0064*/ 	.byte	0x00, 0xf4, 0x21, 0x00


	//----- nvinfo : EIATTR_KPARAM_INFO
	.align		4
.L_23:
        /*0068*/ 	.byte	0x04, 0x17
        /*006a*/ 	.short	(.L_25 - .L_24)
.L_24:
        /*006c*/ 	.word	0x00000000
        /*0070*/ 	.short	0x0001
        /*0072*/ 	.short	0x0008
        /*0074*/ 	.byte	0x00, 0xf4, 0x21, 0x00


	//----- nvinfo : EIATTR_KPARAM_INFO
	.align		4
.L_25:
        /*0078*/ 	.byte	0x04, 0x17
        /*007a*/ 	.short	(.L_27 - .L_26)
.L_26:
        /*007c*/ 	.word	0x00000000
        /*0080*/ 	.short	0x0000
        /*0082*/ 	.short	0x0000
        /*0084*/ 	.byte	0x00, 0xf4, 0x21, 0x00


	//----- nvinfo : EIATTR_SPARSE_MMA_MASK
	.align		4
.L_27:
        /*0088*/ 	.byte	0x03, 0x50
        /*008a*/ 	.short	0x0000


	//----- nvinfo : EIATTR_MAXREG_COUNT
	.align		4
        /*008c*/ 	.byte	0x03, 0x1b
        /*008e*/ 	.short	0x00ff


	//----- nvinfo : EIATTR_EXIT_INSTR_OFFSETS
	.align		4
        /*0090*/ 	.byte	0x04, 0x1c
        /*0092*/ 	.short	(.L_29 - .L_28)


	//   ....[0]....
.L_28:
        /*0094*/ 	.word	0x00001ca0


	//   ....[1]....
        /*0098*/ 	.word	0x00001d40


	//----- nvinfo : EIATTR_REQNTID
	.align		4
.L_29:
        /*009c*/ 	.byte	0x04, 0x10
        /*009e*/ 	.short	(.L_31 - .L_30)
.L_30:
        /*00a0*/ 	.word	0x00000100
        /*00a4*/ 	.word	0x00000001
        /*00a8*/ 	.word	0x00000001


	//----- nvinfo : EIATTR_CBANK_PARAM_SIZE
	.align		4
.L_31:
        /*00ac*/ 	.byte	0x03, 0x19
        /*00ae*/ 	.short	0x0038


	//----- nvinfo : EIATTR_PARAM_CBANK
	.align		4
        /*00b0*/ 	.byte	0x04, 0x0a
        /*00b2*/ 	.short	(.L_33 - .L_32)
	.align		4
.L_32:
        /*00b4*/ 	.word	index@(.nv.constant0.triton_poi_fused__native_batch_norm_legit_no_training_relu_6)
        /*00b8*/ 	.short	0x0210
        /*00ba*/ 	.short	0x0038


	//----- nvinfo : EIATTR_SW_WAR
	.align		4
.L_33:
        /*00bc*/ 	.byte	0x04, 0x36
        /*00be*/ 	.short	(.L_35 - .L_34)
.L_34:
        /*00c0*/ 	.word	0x00000008
.L_35:


//--------------------- .nv.callgraph             --------------------------
	.section	.nv.callgraph,"",@"SHT_CUDA_CALLGRAPH"
	.align	4
	.sectionentsize	8
	.align		4
        /*0000*/ 	.word	0x00000000
	.align		4
        /*0004*/ 	.word	0xffffffff
	.align		4
        /*0008*/ 	.word	0x00000000
	.align		4
        /*000c*/ 	.word	0xfffffffe
	.align		4
        /*0010*/ 	.word	0x00000000
	.align		4
        /*0014*/ 	.word	0xfffffffd
	.align		4
        /*0018*/ 	.word	0x00000000
	.align		4
        /*001c*/ 	.word	0xfffffffc


//--------------------- .nv.constant4             --------------------------
	.section	.nv.constant4,"a",@progbits
	.align	8
	.align		8
.nv.constant4:
        /*0000*/ 	.dword	_$_str
	.align		8
        /*0008*/ 	.dword	_$_str_$_2


//--------------------- .text.triton_poi_fused__native_batch_norm_legit_no_training_relu_6 --------------------------
	.section	.text.triton_poi_fused__native_batch_norm_legit_no_training_relu_6,"ax",@progbits
	.sectionflags	@"SHF_BARRIERS=1"
	.align	128
        .global         triton_poi_fused__native_batch_norm_legit_no_training_relu_6
        .type           triton_poi_fused__native_batch_norm_legit_no_training_relu_6,@function
        .size           triton_poi_fused__native_batch_norm_legit_no_training_relu_6,(.L_x_1 - triton_poi_fused__native_batch_norm_legit_no_training_relu_6)
        .other          triton_poi_fused__native_batch_norm_legit_no_training_relu_6,@"STO_CUDA_ENTRY STV_DEFAULT"
triton_poi_fused__native_batch_norm_legit_no_training_relu_6:
.text.triton_poi_fused__native_batch_norm_legit_no_training_relu_6:
[----:B------:R-:W0:Y:S01]  /*0000*/  LDC R1, c[0x0][0x28] ;  /* 0x00000a00ff017b82 */ /* 0x000e220000000800 */
[----:B------:R-:W1:Y:S01]  /*0010*/  S2R R21, SR_TID.X ;  /* 0x0000000000157919 */ /* 0x000e620000002100 */
[----:B------:R-:W-:Y:S02]  /*0020*/  CS2R R8, SRZ ;  /* 0x0000000000087805 */ /* 0x000fe4000001ff00 */
[----:B------:R-:W-:Y:S01]  /*0030*/  CS2R R10, SRZ ;  /* 0x00000000000a7805 */ /* 0x000fe2000001ff00 */
[----:B------:R-:W-:Y:S01]  /*0040*/  ULDC.64 UR6, c[0x0][0x208] ;  /* 0x0000820000067ab9 */ /* 0x000fe20000000a00 */
[----:B------:R-:W2:Y:S01]  /*0050*/  S2R R24, SR_CTAID.Y ;  /* 0x0000000000187919 */ /* 0x000ea20000002600 */
[----:B------:R-:W-:Y:S02]  /*0060*/  CS2R R12, SRZ ;  /* 0x00000000000c7805 */ /* 0x000fe4000001ff00 */
[----:B------:R-:W-:Y:S01]  /*0070*/  CS2R R14, SRZ ;  /* 0x00000000000e7805 */ /* 0x000fe2000001ff00 */
[----:B------:R-:W3:Y:S01]  /*0080*/  S2R R22, SR_CTAID.X ;  /* 0x0000000000167919 */ /* 0x000ee20000002500 */
[----:B-1----:R-:W-:Y:S01]  /*0090*/  IMAD.SHL.U32 R0, R21, 0x4, RZ ;  /* 0x0000000415007824 */ /* 0x002fe200078e00ff */
[----:B------:R-:W-:-:S04]  /*00a0*/  SHF.R.U32.HI R5, RZ, 0x6, R21 ;  /* 0x00000006ff057819 */ /* 0x000fc80000011615 */
[----:B------:R-:W-:Y:S02]  /*00b0*/  LOP3.LUT R3, R0, 0xfc, RZ, 0xc0, !PT ;  /* 0x000000fc00037812 */ /* 0x000fe400078ec0ff */
[----:B------:R-:W-:Y:S01]  /*00c0*/  SGXT.U32 R5, R5, 0x2 ;  /* 0x000000020505781a */ /* 0x000fe20000000000 */
[----:B---3--:R-:W-:Y:S01]  /*00d0*/  IMAD.SHL.U32 R22, R22, 0x10, RZ ;  /* 0x0000001016167824 */ /* 0x008fe200078e00ff */
[----:B--2---:R-:W-:Y:S02]  /*00e0*/  PRMT R0, R3, 0x6540, R24 ;  /* 0x0000654003007816 */ /* 0x004fe40000000018 */
[----:B------:R-:W1:Y:S02]  /*00f0*/  LDC.64 R2, c[0x0][0x210] ;  /* 0x00008400ff027b82 */ /* 0x000e640000000a00 */
[C---:B------:R-:W-:Y:S01]  /*0100*/  ISETP.GE.AND P0, PT, R0.reuse, 0x600, PT ;  /* 0x000006000000780c */ /* 0x040fe20003f06270 */
[----:B------:R-:W-:Y:S01]  /*0110*/  IMAD.HI R4, R0, 0x2aaaaaab, RZ ;  /* 0x2aaaaaab00047827 */ /* 0x000fe200078e02ff */
[----:B------:R-:W-:-:S04]  /*0120*/  LOP3.LUT R19, R22, R5, RZ, 0xfc, !PT ;  /* 0x0000000516137212 */ /* 0x000fc800078efcff */
[----:B------:R-:W-:Y:S02]  /*0130*/  SHF.R.U32.HI R7, RZ, 0x1f, R4 ;  /* 0x0000001fff077819 */ /* 0x000fe40000011604 */
[C---:B------:R-:W-:Y:S02]  /*0140*/  ISETP.LT.AND P1, PT, R19.reuse, 0x3c1, !P0 ;  /* 0x000003c11300780c */ /* 0x040fe40004721270 */
[----:B------:R-:W-:Y:S02]  /*0150*/  LEA.HI.SX32 R7, R4, R7, 0x1a ;  /* 0x0000000704077211 */ /* 0x000fe400078fd2ff */
[----:B------:R-:W-:-:S03]  /*0160*/  LOP3.LUT R4, R19, 0x4, RZ, 0xfc, !PT ;  /* 0x0000000413047812 */ /* 0x000fc600078efcff */
[----:B------:R-:W-:Y:S01]  /*0170*/  IMAD R0, R7, -0x180, R0 ;  /* 0xfffffe8007007824 */ /* 0x000fe200078e0200 */
[----:B------:R-:W-:-:S03]  /*0180*/  ISETP.LT.AND P2, PT, R4, 0x3c1, !P0 ;  /* 0x000003c10400780c */ /* 0x000fc60004741270 */
[----:B------:R-:W-:-:S04]  /*0190*/  IMAD R0, R7, 0x5a180, R0 ;  /* 0x0005a18007007824 */ /* 0x000fc800078e0200 */
[C---:B------:R-:W-:Y:S01]  /*01a0*/  IMAD R23, R19.reuse, 0x180, R0 ;  /* 0x0000018013177824 */ /* 0x040fe200078e0200 */
[----:B------:R-:W-:-:S03]  /*01b0*/  LOP3.LUT R0, R19, 0x8, RZ, 0xfc, !PT ;  /* 0x0000000813007812 */ /* 0x000fc600078efcff */
[----:B-1----:R-:W-:Y:S01]  /*01c0*/  IMAD.WIDE R4, R23, 0x4, R2 ;  /* 0x0000000417047825 */ /* 0x002fe200078e0202 */
[----:B------:R-:W-:-:S03]  /*01d0*/  ISETP.LT.AND P3, PT, R0, 0x3c1, !P0 ;  /* 0x000003c10000780c */ /* 0x000fc60004761270 */
[----:B------:R-:W-:Y:S01]  /*01e0*/  VIADD R7, R23, 0x600 ;  /* 0x0000060017077836 */ /* 0x000fe20000000000 */
[----:B------:R1:W2:Y:S03]  /*01f0*/  @P1 LDG.E.EL.128 R8, desc[UR6][R4.64] ;  /* 0x0000000604081981 */ /* 0x0002a6000c2e1d00 */
[----:B------:R-:W-:-:S05]  /*0200*/  IMAD.WIDE R6, R7, 0x4, R2 ;  /* 0x0000000407067825 */ /* 0x000fca00078e0202 */
[----:B------:R3:W4:Y:S01]  /*0210*/  @P2 LDG.E.EL.128 R12, desc[UR6][R6.64] ;  /* 0x00000006060c2981 */ /* 0x000722000c2e1d00 */
[----:B------:R-:W-:Y:S01]  /*0220*/  VIADD R27, R23, 0xc00 ;  /* 0x00000c00171b7836 */ /* 0x000fe20000000000 */
[----:B------:R-:W-:Y:S02]  /*0230*/  LOP3.LUT R0, R19, 0xc, RZ, 0xfc, !PT ;  /* 0x0000000c13007812 */ /* 0x000fe400078efcff */
[----:B------:R-:W-:Y:S02]  /*0240*/  CS2R R16, SRZ ;  /* 0x0000000000107805 */ /* 0x000fe4000001ff00 */
[----:B------:R-:W-:Y:S01]  /*0250*/  CS2R R18, SRZ ;  /* 0x0000000000127805 */ /* 0x000fe2000001ff00 */
[----:B------:R-:W-:-:S05]  /*0260*/  IMAD.WIDE R26, R27, 0x4, R2 ;  /* 0x000000041b1a7825 */ /* 0x000fca00078e0202 */
[----:B------:R5:W4:Y:S01]  /*0270*/  @P3 LDG.E.EL.128 R16, desc[UR6][R26.64] ;  /* 0x000000061a103981 */ /* 0x000b22000c2e1d00 */
[----:B------:R-:W-:Y:S01]  /*0280*/  ISETP.LT.AND P0, PT, R0, 0x3c1, !P0 ;  /* 0x000003c10000780c */ /* 0x000fe20004701270 */
[----:B------:R-:W-:Y:S01]  /*0290*/  VIADD R23, R23, 0x1200 ;  /* 0x0000120017177836 */ /* 0x000fe20000000000 */
[----:B-1----:R-:W-:Y:S02]  /*02a0*/  CS2R R4, SRZ ;  /* 0x0000000000047805 */ /* 0x002fe4000001ff00 */
[----:B---3--:R-:W-:Y:S01]  /*02b0*/  CS2R R6, SRZ ;  /* 0x0000000000067805 */ /* 0x008fe2000001ff00 */
[----:B------:R-:W-:-:S08]  /*02c0*/  IMAD.WIDE R2, R23, 0x4, R2 ;  /* 0x0000000417027825 */ /* 0x000fd000078e0202 */
[----:B------:R1:W3:Y:S01]  /*02d0*/  @P0 LDG.E.EL.128 R4, desc[UR6][R2.64] ;  /* 0x0000000602040981 */ /* 0x0002e2000c2e1d00 */
[----:B------:R-:W1:Y:S01]  /*02e0*/  S2UR UR5, SR_CgaCtaId ;  /* 0x00000000000579c3 */ /* 0x000e620000008800 */
[----:B------:R-:W-:Y:S01]  /*02f0*/  IMAD.SHL.U32 R25, R21, 0x10, RZ ;  /* 0x0000001015197824 */ /* 0x000fe200078e00ff */
[----:B------:R-:W-:Y:S01]  /*0300*/  UMOV UR4, 0x400 ;  /* 0x0000040000047882 */ /* 0x000fe20000000000 */
[----:B------:R-:W-:-:S03]  /*0310*/  SHF.R.U32.HI R0, RZ, 0x2, R21 ;  /* 0x00000002ff007819 */ /* 0x000fc60000011615 */
[----:B------:R-:W-:Y:S02]  /*0320*/  LOP3.LUT R25, R25, 0xff0, RZ, 0xc0, !PT ;  /* 0x00000ff019197812 */ /* 0x000fe400078ec0ff */
[----:B------:R-:W-:Y:S01]  /*0330*/  LOP3.LUT R0, R0, 0x30, RZ, 0xc0, !PT ;  /* 0x0000003000007812 */ /* 0x000fe200078ec0ff */
[----:B01----:R-:W-:-:S06]  /*0340*/  UPRMT UR4, UR5, 0x654, UR4 ;  /* 0x0000065405047896 */ /* 0x003fcc0008000004 */
[----:B------:R-:W-:Y:S02]  /*0350*/  IADD3 R32, R25, UR4, R0 ;  /* 0x0000000419207c10 */ /* 0x000fe4000fffe000 */
[----:B------:R-:W-:-:S04]  /*0360*/  LOP3.LUT R23, R21, 0xff, RZ, 0xc0, !PT ;  /* 0x000000ff15177812 */ /* 0x000fc800078ec0ff */
[----:B------:R-:W-:Y:S02]  /*0370*/  LEA R20, R23, UR4, 0x2 ;  /* 0x0000000417147c11 */ /* 0x000fe4000f8e10ff */
[----:B------:R-:W-:-:S04]  /*0380*/  PRMT R33, R21, 0x6540, R24 ;  /* 0x0000654015217816 */ /* 0x000fc80000000018 */
[C---:B------:R-:W-:Y:S01]  /*0390*/  ISETP.GE.AND P0, PT, R33.reuse, 0x600, PT ;  /* 0x000006002100780c */ /* 0x040fe20003f06270 */
[----:B--2---:R0:W-:Y:S01]  /*03a0*/  STS.128 [R32], R8 ;  /* 0x0000000820007388 */ /* 0x0041e20000000c00 */
[----:B------:R-:W-:Y:S08]  /*03b0*/  BAR.SYNC.DEFER_BLOCKING 0x0 ;  /* 0x0000000000007b1d */ /* 0x000ff00000010000 */
[----:B0-----:R-:W0:Y:S01]  /*03c0*/  LDC.64 R8, c[0x0][0x220] ;  /* 0x00008800ff087b82 */ /* 0x001e220000000a00 */
[----:B-----5:R-:W1:Y:S04]  /*03d0*/  LDS R26, [R20] ;  /* 0x00000000141a7984 */ /* 0x020e680000000800 */
[----:B------:R-:W-:Y:S04]  /*03e0*/  LDS R27, [R20+0x410] ;  /* 0x00041000141b7984 */ /* 0x000fe80000000800 */
[----:B------:R-:W-:Y:S04]  /*03f0*/  LDS R28, [R20+0x820] ;  /* 0x00082000141c7984 */ /* 0x000fe80000000800 */
[----:B------:R-:W-:Y:S01]  /*0400*/  LDS R29, [R20+0xc30] ;  /* 0x000c3000141d7984 */ /* 0x000fe20000000800 */
[----:B------:R-:W-:Y:S06]  /*0410*/  BAR.SYNC.DEFER_BLOCKING 0x0 ;  /* 0x0000000000007b1d */ /* 0x000fec0000010000 */
[----:B----4-:R2:W-:Y:S02]  /*0420*/  STS.128 [R32], R12 ;  /* 0x0000000c20007388 */ /* 0x0105e40000000c00 */
[----:B------:R-:W-:Y:S06]  /*0430*/  BAR.SYNC.DEFER_BLOCKING 0x0 ;  /* 0x0000000000007b1d */ /* 0x000fec0000010000 */
[----:B------:R-:W-:Y:S04]  /*0440*/  LDS R30, [R20] ;  /* 0x00000000141e7984 */ /* 0x000fe80000000800 */
[----:B------:R-:W-:Y:S04]  /*0450*/  LDS R31, [R20+0x410] ;  /* 0x00041000141f7984 */ /* 0x000fe80000000800 */
[----:B------:R-:W-:Y:S04]  /*0460*/  LDS R10, [R20+0x820] ;  /* 0x00082000140a7984 */ /* 0x000fe80000000800 */
[----:B------:R-:W4:Y:S01]  /*0470*/  LDS R11, [R20+0xc30] ;  /* 0x000c3000140b7984 */ /* 0x000f220000000800 */
[----:B------:R-:W-:Y:S06]  /*0480*/  BAR.SYNC.DEFER_BLOCKING 0x0 ;  /* 0x0000000000007b1d */ /* 0x000fec0000010000 */
[----:B------:R-:W-:Y:S02]  /*0490*/  STS.128 [R32], R16 ;  /* 0x0000001020007388 */ /* 0x000fe40000000c00 */
[----:B------:R-:W-:Y:S06]  /*04a0*/  BAR.SYNC.DEFER_BLOCKING 0x0 ;  /* 0x0000000000007b1d */ /* 0x000fec0000010000 */
[----:B------:R-:W-:Y:S04]  /*04b0*/  LDS R3, [R20] ;  /* 0x0000000014037984 */ /* 0x000fe80000000800 */
[----:B------:R-:W-:Y:S04]  /*04c0*/  LDS R0, [R20+0x410] ;  /* 0x0004100014007984 */ /* 0x000fe80000000800 */
[----:B------:R-:W5:Y:S04]  /*04d0*/  LDS R2, [R20+0x820] ;  /* 0x0008200014027984 */ /* 0x000f680000000800 */
[----:B------:R-:W1:Y:S01]  /*04e0*/  LDS R14, [R20+0xc30] ;  /* 0x000c3000140e7984 */ /* 0x000e620000000800 */
[----:B------:R-:W-:Y:S01]  /*04f0*/  BAR.SYNC.DEFER_BLOCKING 0x0 ;  /* 0x0000000000007b1d */ /* 0x000fe20000010000 */
[----:B--2---:R-:W-:-:S05]  /*0500*/  IMAD.HI R12, R33, 0x2aaaaaab, RZ ;  /* 0x2aaaaaab210c7827 */ /* 0x004fca00078e02ff */
[----:B------:R-:W-:-:S04]  /*0510*/  SHF.R.U32.HI R13, RZ, 0x1f, R12 ;  /* 0x0000001fff0d7819 */ /* 0x000fc8000001160c */
[----:B------:R-:W-:Y:S01]  /*0520*/  LEA.HI R12, R12, R13, RZ, 0x1a ;  /* 0x0000000d0c0c7211 */ /* 0x000fe200078fd0ff */
[----:B---3--:R2:W-:Y:S01]  /*0530*/  STS.128 [R32], R4 ;  /* 0x0000000420007388 */ /* 0x0085e20000000c00 */
[----:B------:R-:W-:Y:S03]  /*0540*/  BAR.SYNC.DEFER_BLOCKING 0x0 ;  /* 0x0000000000007b1d */ /* 0x000fe60000010000 */
[----:B------:R-:W-:Y:S02]  /*0550*/  IMAD R33, R12, -0x180, R33 ;  /* 0xfffffe800c217824 */ /* 0x000fe400078e0221 */
[----:B------:R-:W-:Y:S02]  /*0560*/  IMAD.MOV.U32 R15, RZ, RZ, RZ ;  /* 0x000000ffff0f7224 */ /* 0x000fe400078e00ff */
[----:B0-----:R-:W-:Y:S01]  /*0570*/  IMAD.WIDE R8, R33, 0x4, R8 ;  /* 0x0000000421087825 */ /* 0x001fe200078e0208 */
[----:B------:R-:W0:Y:S08]  /*0580*/  LDC.64 R12, c[0x0][0x218] ;  /* 0x00008600ff0c7b82 */ /* 0x000e300000000a00 */
[----:B--2---:R-:W2:Y:S08]  /*0590*/  LDC.64 R6, c[0x0][0x228] ;  /* 0x00008a00ff067b82 */ /* 0x004eb00000000a00 */
[----:B------:R-:W3:Y:S01]  /*05a0*/  LDC.64 R4, c[0x0][0x230] ;  /* 0x00008c00ff047b82 */ /* 0x000ee20000000a00 */
[----:B------:R0:W4:Y:S01]  /*05b0*/  @!P0 LDG.E.EL R15, desc[UR6][R8.64] ;  /* 0x00000006080f8981 */ /* 0x000122000c2e1900 */
[----:B------:R-:W-:Y:S01]  /*05c0*/  IMAD.MOV.U32 R19, RZ, RZ, RZ ;  /* 0x000000ffff137224 */ /* 0x000fe200078e00ff */
[----:B------:R-:W-:-:S02]  /*05d0*/  CS2R R16, SRZ ;  /* 0x0000000000107805 */ /* 0x000fc4000001ff00 */
[----:B------:R-:W1:Y:S01]  /*05e0*/  LDS R18, [R20] ;  /* 0x0000000014127984 */ /* 0x000e620000000800 */
[----:B0-----:R-:W-:-:S05]  /*05f0*/  IMAD.WIDE R12, R33, 0x4, R12 ;  /* 0x00000004210c7825 */ /* 0x001fca00078e020c */
[----:B------:R0:W1:Y:S01]  /*0600*/  @!P0 LDG.E.EL R19, desc[UR6][R12.64] ;  /* 0x000000060c138981 */ /* 0x000062000c2e1900 */
[----:B--2---:R-:W-:-:S05]  /*0610*/  IMAD.WIDE R6, R33, 0x4, R6 ;  /* 0x0000000421067825 */ /* 0x004fca00078e0206 */
[----:B------:R-:W2:Y:S01]  /*0620*/  @!P0 LDG.E.EL R17, desc[UR6][R6.64] ;  /* 0x0000000606118981 */ /* 0x000ea2000c2e1900 */
[----:B---3--:R-:W-:-:S05]  /*0630*/  IMAD.WIDE R4, R33, 0x4, R4 ;  /* 0x0000000421047825 */ /* 0x008fca00078e0204 */
[----:B------:R3:W2:Y:S01]  /*0640*/  @!P0 LDG.E.EL R16, desc[UR6][R4.64] ;  /* 0x0000000604108981 */ /* 0x0006a2000c2e1900 */
[----:B------:R-:W-:Y:S01]  /*0650*/  IMAD.MOV.U32 R8, RZ, RZ, 0x3e800000 ;  /* 0x3e800000ff087424 */ /* 0x000fe200078e00ff */
[----:B0-----:R-:W-:-:S04]  /*0660*/  SHF.R.U32.HI R12, RZ, 0x4, R21 ;  /* 0x00000004ff0c7819 */ /* 0x001fc80000011615 */
[----:B---3--:R-:W-:Y:S02]  /*0670*/  SGXT.U32 R5, R12, 0x4 ;  /* 0x000000040c05781a */ /* 0x008fe40000000000 */
[----:B------:R-:W0:Y:S02]  /*0680*/  LDS R12, [R20+0x410] ;  /* 0x00041000140c7984 */ /* 0x000e240000000800 */
[----:B------:R-:W-:Y:S01]  /*0690*/  PRMT R24, R5, 0x6540, R24 ;  /* 0x0000654005187816 */ /* 0x000fe20000000018 */
[----:B------:R-:W3:Y:S01]  /*06a0*/  S2UR UR4, SR_CgaCtaId ;  /* 0x00000000000479c3 */ /* 0x000ee20000008800 */
[----:B------:R-:W-:Y:S01]  /*06b0*/  LOP3.LUT R21, R22, 0xf, R21, 0xf8, !PT ;  /* 0x0000000f16157812 */ /* 0x000fe200078ef815 */
[----:B------:R-:W-:Y:S02]  /*06c0*/  UMOV UR5, 0x400 ;  /* 0x0000040000057882 */ /* 0x000fe40000000000 */
[----:B---3--:R-:W-:Y:S01]  /*06d0*/  UPRMT UR4, UR4, 0x654, UR5 ;  /* 0x0000065404047896 */ /* 0x008fe20008000005 */
[----:B----4-:R-:W-:-:S04]  /*06e0*/  FADD R15, R15, 0.0010000000474974513054 ;  /* 0x3a83126f0f0f7421 */ /* 0x010fc80000000000 */
[----:B------:R-:W3:Y:S02]  /*06f0*/  MUFU.SQRT R9, R15 ;  /* 0x0000000f00097308 */ /* 0x000ee40000002000 */
[C---:B---3--:R-:W-:Y:S02]  /*0700*/  FSETP.GT.AND P0, PT, R9.reuse, 8.50705917302346158658e+37, PT ;  /* 0x7e8000000900780b */ /* 0x048fe40003f04000 */
[----:B------:R-:W-:-:S11]  /*0710*/  FSETP.GEU.AND P1, PT, R9, 1.175494350822287508e-38, PT ;  /* 0x008000000900780b */ /* 0x000fd60003f2e000 */
[----:B------:R-:W-:-:S04]  /*0720*/  @P0 FMUL R9, R9, 0.25 ;  /* 0x3e80000009090820 */ /* 0x000fc80000400000 */
[----:B------:R-:W-:Y:S01]  /*0730*/  @!P1 FMUL R9, R9, 16777216 ;  /* 0x4b80000009099820 */ /* 0x000fe20000400000 */
[----:B------:R-:W-:Y:S02]  /*0740*/  FSEL R6, R8, 1, P0 ;  /* 0x3f80000008067808 */ /* 0x000fe40000000000 */
[----:B------:R-:W3:Y:S03]  /*0750*/  LDS R8, [R20+0x820] ;  /* 0x0008200014087984 */ /* 0x000ee60000000800 */
[----:B------:R-:W4:Y:S01]  /*0760*/  MUFU.RCP R9, R9 ;  /* 0x0000000900097308 */ /* 0x000f220000001000 */
[----:B------:R-:W-:-:S04]  /*0770*/  @!P1 FMUL R6, R6, 16777216 ;  /* 0x4b80000006069820 */ /* 0x000fc80000400000 */
[----:B----4-:R-:W-:Y:S02]  /*0780*/  FMUL R4, R9, R6 ;  /* 0x0000000609047220 */ /* 0x010fe40000400000 */
[----:B------:R-:W4:Y:S01]  /*0790*/  LDS R6, [R20+0xc30] ;  /* 0x000c300014067984 */ /* 0x000f220000000800 */
[--C-:B-1----:R-:W-:Y:S01]  /*07a0*/  FADD R5, R26, -R19.reuse ;  /* 0x800000131a057221 */ /* 0x102fe20000000000 */
[--C-:B------:R-:W-:Y:S01]  /*07b0*/  FADD R35, R11, -R19.reuse ;  /* 0x800000130b237221 */ /* 0x100fe20000000000 */
[--C-:B-----5:R-:W-:Y:S01]  /*07c0*/  FADD R11, R2, -R19.reuse ;  /* 0x80000013020b7221 */ /* 0x120fe20000000000 */
[--C-:B------:R-:W-:Y:S01]  /*07d0*/  FADD R27, R27, -R19.reuse ;  /* 0x800000131b1b7221 */ /* 0x100fe20000000000 */
[--C-:B------:R-:W-:Y:S01]  /*07e0*/  FADD R15, R10, -R19.reuse ;  /* 0x800000130a0f7221 */ /* 0x100fe20000000000 */
[--C-:B------:R-:W-:Y:S01]  /*07f0*/  FADD R7, R28, -R19.reuse ;  /* 0x800000131c077221 */ /* 0x100fe20000000000 */
[--C-:B------:R-:W-:Y:S01]  /*0800*/  FADD R33, R3, -R19.reuse ;  /* 0x8000001303217221 */ /* 0x100fe20000000000 */
[----:B------:R-:W-:Y:S01]  /*0810*/  FMUL R5, R4, R5 ;  /* 0x0000000504057220 */ /* 0x000fe20000400000 */
[--C-:B------:R-:W-:Y:S01]  /*0820*/  FADD R9, R30, -R19.reuse ;  /* 0x800000131e097221 */ /* 0x100fe20000000000 */
[--C-:B------:R-:W-:Y:S01]  /*0830*/  FADD R3, R14, -R19.reuse ;  /* 0x800000130e037221 */ /* 0x100fe20000000000 */
[----:B------:R-:W-:Y:S01]  /*0840*/  FMUL R11, R4, R11 ;  /* 0x0000000b040b7220 */ /* 0x000fe20000400000 */
[--C-:B------:R-:W-:Y:S01]  /*0850*/  FADD R29, R29, -R19.reuse ;  /* 0x800000131d1d7221 */ /* 0x100fe20000000000 */
[--C-:B------:R-:W-:Y:S01]  /*0860*/  FADD R31, R31, -R19.reuse ;  /* 0x800000131f1f7221 */ /* 0x100fe20000000000 */
[--C-:B------:R-:W-:Y:S01]  /*0870*/  FADD R13, R0, -R19.reuse ;  /* 0x80000013000d7221 */ /* 0x100fe20000000000 */
[--C-:B------:R-:W-:Y:S01]  /*0880*/  FADD R18, R18, -R19.reuse ;  /* 0x8000001312127221 */ /* 0x100fe20000000000 */
[--C-:B0-----:R-:W-:Y:S01]  /*0890*/  FADD R37, R12, -R19.reuse ;  /* 0x800000130c257221 */ /* 0x101fe20000000000 */
[C---:B------:R-:W-:Y:S01]  /*08a0*/  FMUL R14, R4.reuse, R15 ;  /* 0x0000000f040e7220 */ /* 0x040fe20000400000 */
[----:B------:R-:W-:Y:S01]  /*08b0*/  FMUL R27, R4, R27 ;  /* 0x0000001b041b7220 */ /* 0x000fe20000400000 */
[--C-:B---3--:R-:W-:Y:S01]  /*08c0*/  FADD R8, R8, -R19.reuse ;  /* 0x8000001308087221 */ /* 0x108fe20000000000 */
[--C-:B--2---:R-:W-:Y:S01]  /*08d0*/  FFMA R15, R5, R17, R16.reuse ;  /* 0x00000011050f7223 */ /* 0x104fe20000000010 */
[C---:B------:R-:W-:Y:S01]  /*08e0*/  FMUL R3, R4.reuse, R3 ;  /* 0x0000000304037220 */ /* 0x040fe20000400000 */
[C---:B------:R-:W-:Y:S01]  /*08f0*/  FMUL R2, R4.reuse, R9 ;  /* 0x0000000904027220 */ /* 0x040fe20000400000 */
[-CC-:B------:R-:W-:Y:S01]  /*0900*/  FFMA R5, R11, R17.reuse, R16.reuse ;  /* 0x000000110b057223 */ /* 0x180fe20000000010 */
[----:B------:R-:W-:Y:S01]  /*0910*/  FMUL R9, R4, R8 ;  /* 0x0000000804097220 */ /* 0x000fe20000400000 */
[----:B------:R-:W-:Y:S01]  /*0920*/  LOP3.LUT R11, R24, 0xe0, RZ, 0xfc, !PT ;  /* 0x000000e0180b7812 */ /* 0x000fe200078efcff */
[----:B------:R-:W-:Y:S01]  /*0930*/  FFMA R0, R27, R17, R16 ;  /* 0x000000111b007223 */ /* 0x000fe20000000010 */
[C---:B------:R-:W-:Y:S01]  /*0940*/  FMUL R28, R4.reuse, R29 ;  /* 0x0000001d041c7220 */ /* 0x040fe20000400000 */
[----:B------:R-:W-:Y:S01]  /*0950*/  FMUL R13, R4, R13 ;  /* 0x0000000d040d7220 */ /* 0x000fe20000400000 */
[----:B----4-:R-:W-:Y:S01]  /*0960*/  FADD R19, R6, -R19 ;  /* 0x8000001306137221 */ /* 0x010fe20000000000 */
[C---:B------:R-:W-:Y:S01]  /*0970*/  FMUL R6, R4.reuse, R7 ;  /* 0x0000000704067220 */ /* 0x040fe20000400000 */
[----:B------:R-:W-:-:S03]  /*0980*/  FMUL R7, R4, R18 ;  /* 0x0000001204077220 */ /* 0x000fc60000400000 */
[-CC-:B------:R-:W-:Y:S01]  /*0990*/  FFMA R27, R6, R17.reuse, R16.reuse ;  /* 0x00000011061b7223 */ /* 0x180fe20000000010 */
[-CC-:B------:R-:W-:Y:S01]  /*09a0*/  FFMA R6, R3, R17.reuse, R16.reuse ;  /* 0x0000001103067223 */ /* 0x180fe20000000010 */
[----:B------:R-:W-:Y:S01]  /*09b0*/  FFMA R3, R9, R17, R16 ;  /* 0x0000001109037223 */ /* 0x000fe20000000010 */
[----:B------:R-:W-:-:S04]  /*09c0*/  IMAD.HI R9, R11, 0x2aaaaaab, RZ ;  /* 0x2aaaaaab0b097827 */ /* 0x000fc800078e02ff */
[C---:B------:R-:W-:Y:S01]  /*09d0*/  FMUL R33, R4.reuse, R33 ;  /* 0x0000002104217220 */ /* 0x040fe20000400000 */
[C---:B------:R-:W-:Y:S01]  /*09e0*/  FMUL R35, R4.reuse, R35 ;  /* 0x0000002304237220 */ /* 0x040fe20000400000 */
[C---:B------:R-:W-:Y:S01]  /*09f0*/  FMUL R31, R4.reuse, R31 ;  /* 0x0000001f041f7220 */ /* 0x040fe20000400000 */
[C---:B------:R-:W-:Y:S01]  /*0a00*/  FMUL R37, R4.reuse, R37 ;  /* 0x0000002504257220 */ /* 0x040fe20000400000 */
[----:B------:R-:W-:Y:S01]  /*0a10*/  FMUL R29, R4, R19 ;  /* 0x00000013041d7220 */ /* 0x000fe20000400000 */
[----:B------:R-:W-:Y:S01]  /*0a20*/  FFMA R4, R7, R17, R16 ;  /* 0x0000001107047223 */ /* 0x000fe20000000010 */
[----:B------:R-:W-:Y:S02]  /*0a30*/  SHF.R.U32.HI R22, RZ, 0x1f, R9 ;  /* 0x0000001fff167819 */ /* 0x000fe40000011609 */
[----:B------:R-:W-:Y:S02]  /*0a40*/  LOP3.LUT R7, R24, 0xd0, RZ, 0xfc, !PT ;  /* 0x000000d018077812 */ /* 0x000fe400078efcff */
[----:B------:R-:W-:-:S03]  /*0a50*/  LEA.HI.SX32 R22, R9, R22, 0x1a ;  /* 0x0000001609167211 */ /* 0x000fc600078fd2ff */
[----:B------:R-:W-:-:S05]  /*0a60*/  IMAD.HI R9, R7, 0x2aaaaaab, RZ ;  /* 0x2aaaaaab07097827 */ /* 0x000fca00078e02ff */
[----:B------:R-:W-:Y:S01]  /*0a70*/  SHF.R.U32.HI R30, RZ, 0x1f, R9 ;  /* 0x0000001fff1e7819 */ /* 0x000fe20000011609 */
[----:B------:R-:W-:-:S03]  /*0a80*/  IMAD R32, R22, -0x180, R11 ;  /* 0xfffffe8016207824 */ /* 0x000fc600078e020b */
[----:B------:R-:W-:Y:S01]  /*0a90*/  LEA.HI.SX32 R30, R9, R30, 0x1a ;  /* 0x0000001e091e7211 */ /* 0x000fe200078fd2ff */
[----:B------:R-:W-:Y:S01]  /*0aa0*/  IMAD R9, R32, 0x3c1, R21 ;  /* 0x000003c120097824 */ /* 0x000fe200078e0215 */
[----:B------:R-:W-:-:S03]  /*0ab0*/  ISETP.GE.AND P0, PT, R21, 0x3c1, PT ;  /* 0x000003c11500780c */ /* 0x000fc60003f06270 */
[----:B------:R-:W-:Y:S01]  /*0ac0*/  IMAD R32, R30, -0x180, R7 ;  /* 0xfffffe801e207824 */ /* 0x000fe200078e0207 */
[----:B------:R-:W-:Y:S01]  /*0ad0*/  ISETP.LT.AND P1, PT, R11, 0x600, !P0 ;  /* 0x000006000b00780c */ /* 0x000fe20004721270 */
[-CC-:B------:R-:W-:Y:S01]  /*0ae0*/  FFMA R12, R13, R17.reuse, R16.reuse ;  /* 0x000000110d0c7223 */ /* 0x180fe20000000010 */
[----:B------:R-:W-:Y:S01]  /*0af0*/  LOP3.LUT R13, R24, 0x90, RZ, 0xfc, !PT ;  /* 0x00000090180d7812 */ /* 0x000fe200078efcff */
[----:B------:R-:W-:Y:S02]  /*0b00*/  IMAD R11, R32, 0x3c1, R21 ;  /* 0x000003c1200b7824 */ /* 0x000fe400078e0215 */
[-CC-:B------:R-:W-:Y:S01]  /*0b10*/  FFMA R8, R2, R17.reuse, R16.reuse ;  /* 0x0000001102087223 */ /* 0x180fe20000000010 */
[-CC-:B------:R-:W-:Y:S01]  /*0b20*/  FFMA R28, R28, R17.reuse, R16.reuse ;  /* 0x000000111c1c7223 */ /* 0x180fe20000000010 */
[-CC-:B------:R-:W-:Y:S01]  /*0b30*/  FFMA R19, R31, R17.reuse, R16.reuse ;  /* 0x000000111f137223 */ /* 0x180fe20000000010 */
[-CC-:B------:R-:W-:Y:S01]  /*0b40*/  FFMA R14, R14, R17.reuse, R16.reuse ;  /* 0x000000110e0e7223 */ /* 0x180fe20000000010 */
[-CC-:B------:R-:W-:Y:S01]  /*0b50*/  FFMA R18, R35, R17.reuse, R16.reuse ;  /* 0x0000001123127223 */ /* 0x180fe20000000010 */
[-CC-:B------:R-:W-:Y:S01]  /*0b60*/  FFMA R10, R33, R17.reuse, R16.reuse ;  /* 0x00000011210a7223 */ /* 0x180fe20000000010 */
[----:B------:R-:W-:Y:S01]  /*0b70*/  FFMA R2, R37, R17, R16 ;  /* 0x0000001125027223 */ /* 0x000fe20000000010 */
[----:B------:R-:W-:-:S02]  /*0b80*/  IMAD R11, R30, 0xff440, R11 ;  /* 0x000ff4401e0b7824 */ /* 0x000fc400078e020b */
[----:B------:R-:W-:Y:S01]  /*0b90*/  FFMA R16, R29, R17, R16 ;  /* 0x000000111d107223 */ /* 0x000fe20000000010 */
[----:B------:R-:W-:Y:S01]  /*0ba0*/  LEA.HI R30, R25, UR4, RZ, 0x1e ;  /* 0x00000004191e7c11 */ /* 0x000fe2000f8ff0ff */
[----:B------:R-:W-:Y:S01]  /*0bb0*/  IMAD.HI R17, R13, 0x2aaaaaab, RZ ;  /* 0x2aaaaaab0d117827 */ /* 0x000fe200078e02ff */
[----:B------:R-:W-:Y:S01]  /*0bc0*/  P2R R26, PR, RZ, 0x2 ;  /* 0x00000002ff1a7803 */ /* 0x000fe20000000000 */
[----:B------:R-:W-:Y:S01]  /*0bd0*/  BAR.SYNC.DEFER_BLOCKING 0x0 ;  /* 0x0000000000007b1d */ /* 0x000fe20000010000 */
[----:B------:R-:W-:Y:S01]  /*0be0*/  ISETP.LT.AND P1, PT, R7, 0x600, !P0 ;  /* 0x000006000700780c */ /* 0x000fe20004721270 */
[----:B------:R-:W-:Y:S01]  /*0bf0*/  IMAD R7, R25, 0x4, R30 ;  /* 0x0000000419077824 */ /* 0x000fe200078e021e */
[----:B------:R-:W-:-:S04]  /*0c00*/  SHF.R.U32.HI R30, RZ, 0x1f, R17 ;  /* 0x0000001fff1e7819 */ /* 0x000fc80000011611 */
[----:B------:R-:W-:-:S05]  /*0c10*/  LEA.HI.SX32 R30, R17, R30, 0x1a ;  /* 0x0000001e111e7211 */ /* 0x000fca00078fd2ff */
[----:B------:R-:W-:Y:S02]  /*0c20*/  IMAD R32, R30, -0x180, R13 ;  /* 0xfffffe801e207824 */ /* 0x000fe400078e020d */
[----:B------:R-:W-:Y:S02]  /*0c30*/  IMAD R9, R22, 0xff440, R9 ;  /* 0x000ff44016097824 */ /* 0x000fe400078e0209 */
[----:B------:R-:W-:Y:S01]  /*0c40*/  IMAD R17, R32, 0x3c1, R21 ;  /* 0x000003c120117824 */ /* 0x000fe200078e0215 */
[----:B------:R-:W-:Y:S02]  /*0c50*/  P2R R22, PR, RZ, 0x2 ;  /* 0x00000002ff167803 */ /* 0x000fe40000000000 */
[----:B------:R-:W-:Y:S01]  /*0c60*/  ISETP.LT.AND P1, PT, R13, 0x600, !P0 ;  /* 0x000006000d00780c */ /* 0x000fe20004721270 */
[----:B------:R-:W-:Y:S01]  /*0c70*/  IMAD R13, R30, 0xff440, R17 ;  /* 0x000ff4401e0d7824 */ /* 0x000fe200078e0211 */
[----:B------:R-:W-:Y:S02]  /*0c80*/  FSETP.GEU.AND P2, PT, R15, RZ, PT ;  /* 0x000000ff0f00720b */ /* 0x000fe40003f4e000 */
[----:B------:R-:W-:-:S02]  /*0c90*/  LOP3.LUT R17, R24, 0x80, RZ, 0xfc, !PT ;  /* 0x0000008018117812 */ /* 0x000fc400078efcff */
[----:B------:R-:W-:-:S03]  /*0ca0*/  FSEL R34, R15, RZ, P2 ;  /* 0x000000ff0f227208 */ /* 0x000fc60001000000 */
[----:B------:R-:W-:-:S05]  /*0cb0*/  IMAD.HI R15, R17, 0x2aaaaaab, RZ ;  /* 0x2aaaaaab110f7827 */ /* 0x000fca00078e02ff */
[----:B------:R-:W-:-:S04]  /*0cc0*/  SHF.R.U32.HI R30, RZ, 0x1f, R15 ;  /* 0x0000001fff1e7819 */ /* 0x000fc8000001160f */
[----:B------:R-:W-:-:S05]  /*0cd0*/  LEA.HI.SX32 R30, R15, R30, 0x1a ;  /* 0x0000001e0f1e7211 */ /* 0x000fca00078fd2ff */
[----:B------:R-:W-:Y:S01]  /*0ce0*/  IMAD R32, R30, -0x180, R17 ;  /* 0xfffffe801e207824 */ /* 0x000fe200078e0211 */
[----:B------:R-:W-:-:S03]  /*0cf0*/  FSETP.GEU.AND P3, PT, R0, RZ, PT ;  /* 0x000000ff0000720b */ /* 0x000fc60003f6e000 */
[----:B------:R-:W-:-:S04]  /*0d00*/  IMAD R15, R32, 0x3c1, R21 ;  /* 0x000003c1200f7824 */ /* 0x000fc800078e0215 */
[----:B------:R-:W-:Y:S01]  /*0d10*/  IMAD R15, R30, 0xff440, R15 ;  /* 0x000ff4401e0f7824 */ /* 0x000fe200078e020f */
[----:B------:R-:W-:Y:S02]  /*0d20*/  FSEL R30, R0, RZ, P3 ;  /* 0x000000ff001e7208 */ /* 0x000fe40001800000 */
[C---:B------:R-:W-:Y:S02]  /*0d30*/  FSETP.GEU.AND P3, PT, R27.reuse, RZ, PT ;  /* 0x000000ff1b00720b */ /* 0x040fe40003f6e000 */
[----:B------:R-:W-:Y:S02]  /*0d40*/  FSETP.GEU.AND P4, PT, R28, RZ, PT ;  /* 0x000000ff1c00720b */ /* 0x000fe40003f8e000 */
[----:B------:R-:W-:Y:S02]  /*0d50*/  FSEL R32, R27, RZ, P3 ;  /* 0x000000ff1b207208 */ /* 0x000fe40001800000 */
[----:B------:R-:W-:Y:S02]  /*0d60*/  FSETP.GEU.AND P3, PT, R8, RZ, PT ;  /* 0x000000ff0800720b */ /* 0x000fe40003f6e000 */
[----:B------:R-:W-:Y:S01]  /*0d70*/  LOP3.LUT R0, R24, 0xc0, RZ, 0xfc, !PT ;  /* 0x000000c018007812 */ /* 0x000fe200078efcff */
[----:B------:R0:W-:Y:S01]  /*0d80*/  STS [R7], R34 ;  /* 0x0000002207007388 */ /* 0x0001e20000000800 */
[----:B------:R-:W-:-:S02]  /*0d90*/  ISETP.LT.AND P2, PT, R17, 0x600, !P0 ;  /* 0x000006001100780c */ /* 0x000fc40004741270 */
[----:B------:R-:W-:Y:S01]  /*0da0*/  FSEL R36, R8, RZ, P3 ;  /* 0x000000ff08247208 */ /* 0x000fe20001800000 */
[----:B------:R-:W-:Y:S01]  /*0db0*/  IMAD.HI R17, R0, 0x2aaaaaab, RZ ;  /* 0x2aaaaaab00117827 */ /* 0x000fe200078e02ff */
[----:B------:R-:W-:Y:S02]  /*0dc0*/  LOP3.LUT R8, R24, 0xb0, RZ, 0xfc, !PT ;  /* 0x000000b018087812 */ /* 0x000fe400078efcff */
[----:B0-----:R-:W-:Y:S02]  /*0dd0*/  FSEL R34, R28, RZ, P4 ;  /* 0x000000ff1c227208 */ /* 0x001fe40002000000 */
[C---:B------:R-:W-:Y:S02]  /*0de0*/  FSETP.GEU.AND P4, PT, R19.reuse, RZ, PT ;  /* 0x000000ff1300720b */ /* 0x040fe40003f8e000 */
[----:B------:R-:W-:Y:S02]  /*0df0*/  LOP3.LUT R25, R24, 0x70, RZ, 0xfc, !PT ;  /* 0x0000007018197812 */ /* 0x000fe400078efcff */
[----:B------:R-:W-:Y:S01]  /*0e00*/  FSEL R29, R19, RZ, P4 ;  /* 0x000000ff131d7208 */ /* 0x000fe20002000000 */
[----:B------:R-:W-:Y:S01]  /*0e10*/  IMAD.HI R19, R8, 0x2aaaaaab, RZ ;  /* 0x2aaaaaab08137827 */ /* 0x000fe200078e02ff */
[----:B------:R-:W-:-:S03]  /*0e20*/  SHF.R.U32.HI R28, RZ, 0x1f, R17 ;  /* 0x0000001fff1c7819 */ /* 0x000fc60000011611 */
[----:B------:R-:W-:Y:S01]  /*0e30*/  IMAD.HI R27, R25, 0x2aaaaaab, RZ ;  /* 0x2aaaaaab191b7827 */ /* 0x000fe200078e02ff */
[----:B------:R-:W-:Y:S02]  /*0e40*/  LEA.HI.SX32 R17, R17, R28, 0x1a ;  /* 0x0000001c11117211 */ /* 0x000fe400078fd2ff */
[----:B------:R-:W-:-:S04]  /*0e50*/  SHF.R.U32.HI R28, RZ, 0x1f, R19 ;  /* 0x0000001fff1c7819 */ /* 0x000fc80000011613 */
[----:B------:R-:W-:Y:S02]  /*0e60*/  LEA.HI.SX32 R19, R19, R28, 0x1a ;  /* 0x0000001c13137211 */ /* 0x000fe400078fd2ff */
[----:B------:R-:W-:Y:S02]  /*0e70*/  SHF.R.U32.HI R28, RZ, 0x1f, R27 ;  /* 0x0000001fff1c7819 */ /* 0x000fe4000001161b */
[C---:B------:R-:W-:Y:S02]  /*0e80*/  FSETP.GEU.AND P4, PT, R14.reuse, RZ, PT ;  /* 0x000000ff0e00720b */ /* 0x040fe40003f8e000 */
[----:B------:R-:W-:Y:S01]  /*0e90*/  LEA.HI.SX32 R28, R27, R28, 0x1a ;  /* 0x0000001c1b1c7211 */ /* 0x000fe200078fd2ff */
[----:B------:R0:W-:Y:S01]  /*0ea0*/  STS [R7+0x4], R30 ;  /* 0x0000041e07007388 */ /* 0x0001e20000000800 */
[----:B------:R-:W-:Y:S02]  /*0eb0*/  FSEL R14, R14, RZ, P4 ;  /* 0x000000ff0e0e7208 */ /* 0x000fe40002000000 */
[----:B------:R-:W-:-:S02]  /*0ec0*/  FSETP.GEU.AND P4, PT, R18, RZ, PT ;  /* 0x000000ff1200720b */ /* 0x000fc40003f8e000 */
[----:B------:R-:W-:Y:S01]  /*0ed0*/  ISETP.LT.AND P3, PT, R25, 0x600, !P0 ;  /* 0x000006001900780c */ /* 0x000fe20004761270 */
[----:B0-----:R-:W-:Y:S01]  /*0ee0*/  IMAD R30, R28, -0x180, R25 ;  /* 0xfffffe801c1e7824 */ /* 0x001fe200078e0219 */
[----:B------:R-:W-:Y:S02]  /*0ef0*/  FSEL R18, R18, RZ, P4 ;  /* 0x000000ff12127208 */ /* 0x000fe40002000000 */
[----:B------:R-:W-:Y:S01]  /*0f00*/  FSETP.GEU.AND P4, PT, R10, RZ, PT ;  /* 0x000000ff0a00720b */ /* 0x000fe20003f8e000 */
[----:B------:R-:W-:-:S04]  /*0f10*/  IMAD R25, R30, 0x3c1, R21 ;  /* 0x000003c11e197824 */ /* 0x000fc800078e0215 */
[----:B------:R-:W-:Y:S01]  /*0f20*/  IMAD R25, R28, 0xff440, R25 ;  /* 0x000ff4401c197824 */ /* 0x000fe200078e0219 */
[----:B------:R-:W-:Y:S02]  /*0f30*/  FSEL R28, R10, RZ, P4 ;  /* 0x000000ff0a1c7208 */ /* 0x000fe40002000000 */
[----:B------:R-:W-:-:S04]  /*0f40*/  FSETP.GEU.AND P4, PT, R12, RZ, PT ;  /* 0x000000ff0c00720b */ /* 0x000fc80003f8e000 */
[----:B------:R-:W-:Y:S02]  /*0f50*/  FSEL R30, R12, RZ, P4 ;  /* 0x000000ff0c1e7208 */ /* 0x000fe40002000000 */
[C---:B------:R-:W-:Y:S01]  /*0f60*/  FSETP.GEU.AND P4, PT, R5.reuse, RZ, PT ;  /* 0x000000ff0500720b */ /* 0x040fe20003f8e000 */
[----:B------:R0:W-:Y:S01]  /*0f70*/  STS [R7+0x8], R32 ;  /* 0x0000082007007388 */ /* 0x0001e20000000800 */
[C---:B------:R-:W-:Y:S02]  /*0f80*/  LOP3.LUT R12, R24.reuse, 0x60, RZ, 0xfc, !PT ;  /* 0x00000060180c7812 */ /* 0x040fe400078efcff */
[----:B------:R-:W-:Y:S01]  /*0f90*/  LOP3.LUT R10, R24, 0xa0, RZ, 0xfc, !PT ;  /* 0x000000a0180a7812 */ /* 0x000fe200078efcff */
[----:B------:R1:W-:Y:S01]  /*0fa0*/  STS [R7+0xc], R34 ;  /* 0x00000c2207007388 */ /* 0x0003e20000000800 */
[----:B0-----:R-:W-:Y:S02]  /*0fb0*/  FSEL R32, R5, RZ, P4 ;  /* 0x000000ff05207208 */ /* 0x001fe40002000000 */
[----:B------:R-:W-:Y:S01]  /*0fc0*/  FSETP.GEU.AND P4, PT, R6, RZ, PT ;  /* 0x000000ff0600720b */ /* 0x000fe20003f8e000 */
[----:B------:R0:W-:Y:S01]  /*0fd0*/  STS [R7+0x14], R29 ;  /* 0x0000141d07007388 */ /* 0x0001e20000000800 */
[----:B------:R-:W-:-:S02]  /*0fe0*/  IMAD.HI R27, R10, 0x2aaaaaab, RZ ;  /* 0x2aaaaaab0a1b7827 */ /* 0x000fc400078e02ff */
[----:B-1----:R-:W-:Y:S02]  /*0ff0*/  FSEL R34, R6, RZ, P4 ;  /* 0x000000ff06227208 */ /* 0x002fe40002000000 */
[----:B------:R-:W-:Y:S01]  /*1000*/  FSETP.GEU.AND P4, PT, R4, RZ, PT ;  /* 0x000000ff0400720b */ /* 0x000fe20003f8e000 */
[----:B0-----:R-:W-:Y:S01]  /*1010*/  IMAD.HI R29, R12, 0x2aaaaaab, RZ ;  /* 0x2aaaaaab0c1d7827 */ /* 0x001fe200078e02ff */
[----:B------:R0:W-:Y:S02]  /*1020*/  STS [R7+0x18], R14 ;  /* 0x0000180e07007388 */ /* 0x0001e40000000800 */
[----:B------:R-:W-:Y:S02]  /*1030*/  FSEL R4, R4, RZ, P4 ;  /* 0x000000ff04047208 */ /* 0x000fe40002000000 */
[----:B------:R-:W-:Y:S02]  /*1040*/  FSETP.GEU.AND P4, PT, R2, RZ, PT ;  /* 0x000000ff0200720b */ /* 0x000fe40003f8e000 */
[----:B------:R-:W-:-:S02]  /*1050*/  SHF.R.U32.HI R6, RZ, 0x1f, R29 ;  /* 0x0000001fff067819 */ /* 0x000fc4000001161d */
[----:B0-----:R-:W-:Y:S02]  /*1060*/  SHF.R.U32.HI R14, RZ, 0x1f, R27 ;  /* 0x0000001fff0e7819 */ /* 0x001fe4000001161b */
[----:B------:R-:W-:Y:S02]  /*1070*/  LEA.HI.SX32 R29, R29, R6, 0x1a ;  /* 0x000000061d1d7211 */ /* 0x000fe400078fd2ff */
[----:B------:R-:W-:Y:S02]  /*1080*/  LEA.HI.SX32 R27, R27, R14, 0x1a ;  /* 0x0000000e1b1b7211 */ /* 0x000fe400078fd2ff */
[----:B------:R-:W-:Y:S02]  /*1090*/  FSEL R6, R2, RZ, P4 ;  /* 0x000000ff02067208 */ /* 0x000fe40002000000 */
[----:B------:R-:W-:Y:S02]  /*10a0*/  LOP3.LUT R14, R24, 0x50, RZ, 0xfc, !PT ;  /* 0x00000050180e7812 */ /* 0x000fe400078efcff */
[----:B------:R-:W-:Y:S01]  /*10b0*/  FSETP.GEU.AND P4, PT, R3, RZ, PT ;  /* 0x000000ff0300720b */ /* 0x000fe20003f8e000 */
[----:B------:R0:W-:Y:S02]  /*10c0*/  STS [R7+0x20], R28 ;  /* 0x0000201c07007388 */ /* 0x0001e40000000800 */
[----:B------:R-:W-:-:S02]  /*10d0*/  IMAD.HI R31, R14, 0x2aaaaaab, RZ ;  /* 0x2aaaaaab0e1f7827 */ /* 0x000fc400078e02ff */
[----:B------:R1:W-:Y:S01]  /*10e0*/  STS [R7+0x1c], R18 ;  /* 0x00001c1207007388 */ /* 0x0003e20000000800 */
[----:B0-----:R-:W-:Y:S02]  /*10f0*/  FSEL R28, R3, RZ, P4 ;  /* 0x000000ff031c7208 */ /* 0x001fe40002000000 */
[----:B------:R-:W-:Y:S02]  /*1100*/  FSETP.GEU.AND P4, PT, R16, RZ, PT ;  /* 0x000000ff1000720b */ /* 0x000fe40003f8e000 */
[----:B-1----:R-:W-:Y:S01]  /*1110*/  LOP3.LUT R18, R24, 0x40, RZ, 0xfc, !PT ;  /* 0x0000004018127812 */ /* 0x002fe200078efcff */
[----:B------:R0:W-:Y:S01]  /*1120*/  STS [R7+0x24], R30 ;  /* 0x0000241e07007388 */ /* 0x0001e20000000800 */
[----:B------:R-:W-:-:S03]  /*1130*/  SHF.R.U32.HI R2, RZ, 0x1f, R31 ;  /* 0x0000001fff027819 */ /* 0x000fc6000001161f */
[----:B------:R-:W-:Y:S01]  /*1140*/  IMAD.HI R33, R18, 0x2aaaaaab, RZ ;  /* 0x2aaaaaab12217827 */ /* 0x000fe200078e02ff */
[----:B------:R1:W-:Y:S01]  /*1150*/  STS [R7+0x30], R4 ;  /* 0x0000300407007388 */ /* 0x0003e20000000800 */
[----:B0-----:R-:W-:Y:S02]  /*1160*/  FSEL R30, R16, RZ, P4 ;  /* 0x000000ff101e7208 */ /* 0x001fe40002000000 */
[C---:B------:R-:W-:Y:S02]  /*1170*/  LOP3.LUT R16, R24.reuse, 0x30, RZ, 0xfc, !PT ;  /* 0x0000003018107812 */ /* 0x040fe400078efcff */
[----:B------:R-:W-:Y:S02]  /*1180*/  LEA.HI.SX32 R31, R31, R2, 0x1a ;  /* 0x000000021f1f7211 */ /* 0x000fe400078fd2ff */
[----:B------:R-:W-:Y:S01]  /*1190*/  LOP3.LUT R2, R24, 0x20, RZ, 0xfc, !PT ;  /* 0x0000002018027812 */ /* 0x000fe200078efcff */
[----:B------:R-:W-:Y:S01]  /*11a0*/  IMAD.HI R35, R16, 0x2aaaaaab, RZ ;  /* 0x2aaaaaab10237827 */ /* 0x000fe200078e02ff */
[----:B-1----:R-:W-:-:S03]  /*11b0*/  SHF.R.U32.HI R4, RZ, 0x1f, R33 ;  /* 0x0000001fff047819 */ /* 0x002fc60000011621 */
[----:B------:R-:W-:Y:S01]  /*11c0*/  IMAD.HI R3, R2, 0x2aaaaaab, RZ ;  /* 0x2aaaaaab02037827 */ /* 0x000fe200078e02ff */
[----:B------:R-:W-:Y:S02]  /*11d0*/  LEA.HI.SX32 R33, R33, R4, 0x1a ;  /* 0x0000000421217211 */ /* 0x000fe400078fd2ff */
[----:B------:R-:W-:-:S04]  /*11e0*/  SHF.R.U32.HI R4, RZ, 0x1f, R35 ;  /* 0x0000001fff047819 */ /* 0x000fc80000011623 */
[----:B------:R-:W-:Y:S02]  /*11f0*/  LEA.HI.SX32 R35, R35, R4, 0x1a ;  /* 0x0000000423237211 */ /* 0x000fe400078fd2ff */
[----:B------:R-:W-:-:S04]  /*1200*/  SHF.R.U32.HI R4, RZ, 0x1f, R3 ;  /* 0x0000001fff047819 */ /* 0x000fc80000011603 */
[----:B------:R-:W-:Y:S02]  /*1210*/  LEA.HI.SX32 R3, R3, R4, 0x1a ;  /* 0x0000000403037211 */ /* 0x000fe400078fd2ff */
[----:B------:R-:W-:-:S03]  /*1220*/  ISETP.LT.AND P4, PT, R2, 0x600, !P0 ;  /* 0x000006000200780c */ /* 0x000fc60004781270 */
[----:B------:R-:W-:Y:S01]  /*1230*/  IMAD R4, R3, -0x180, R2 ;  /* 0xfffffe8003047824 */ /* 0x000fe200078e0202 */
[----:B------:R-:W-:-:S03]  /*1240*/  LOP3.LUT R2, R24, 0x10, RZ, 0xfc, !PT ;  /* 0x0000001018027812 */ /* 0x000fc600078efcff */
[----:B------:R-:W-:-:S04]  /*1250*/  IMAD R4, R4, 0x3c1, R21 ;  /* 0x000003c104047824 */ /* 0x000fc800078e0215 */
[----:B------:R-:W-:Y:S02]  /*1260*/  IMAD R37, R3, 0xff440, R4 ;  /* 0x000ff44003257824 */ /* 0x000fe400078e0204 */
[----:B------:R-:W-:-:S05]  /*1270*/  IMAD.HI R3, R2, 0x2aaaaaab, RZ ;  /* 0x2aaaaaab02037827 */ /* 0x000fca00078e02ff */
[----:B------:R-:W-:-:S04]  /*1280*/  SHF.R.U32.HI R4, RZ, 0x1f, R3 ;  /* 0x0000001fff047819 */ /* 0x000fc80000011603 */
[----:B------:R-:W-:Y:S02]  /*1290*/  LEA.HI.SX32 R3, R3, R4, 0x1a ;  /* 0x0000000403037211 */ /* 0x000fe400078fd2ff */
[----:B------:R-:W-:-:S03]  /*12a0*/  ISETP.LT.AND P5, PT, R2, 0x600, !P0 ;  /* 0x000006000200780c */ /* 0x000fc600047a1270 */
[C---:B------:R-:W-:Y:S02]  /*12b0*/  IMAD R4, R3.reuse, -0x180, R2 ;  /* 0xfffffe8003047824 */ /* 0x040fe400078e0202 */
[----:B------:R-:W-:Y:S01]  /*12c0*/  IMAD.HI R2, R24, 0x2aaaaaab, RZ ;  /* 0x2aaaaaab18027827 */ /* 0x000fe200078e02ff */
[----:B------:R-:W-:Y:S03]  /*12d0*/  STS [R7+0x10], R36 ;  /* 0x0000102407007388 */ /* 0x000fe60000000800 */
[----:B------:R-:W-:Y:S01]  /*12e0*/  IMAD R4, R4, 0x3c1, R21 ;  /* 0x000003c104047824 */ /* 0x000fe200078e0215 */
[----:B------:R-:W-:Y:S04]  /*12f0*/  STS [R7+0x28], R32 ;  /* 0x0000282007007388 */ /* 0x000fe80000000800 */
[----:B------:R-:W-:Y:S04]  /*1300*/  STS [R7+0x2c], R34 ;  /* 0x00002c2207007388 */ /* 0x000fe80000000800 */
[----:B------:R-:W-:Y:S04]  /*1310*/  STS [R7+0x34], R6 ;  /* 0x0000340607007388 */ /* 0x000fe80000000800 */
[----:B------:R-:W-:Y:S04]  /*1320*/  STS [R7+0x38], R28 ;  /* 0x0000381c07007388 */ /* 0x000fe80000000800 */
[----:B------:R0:W-:Y:S02]  /*1330*/  STS [R7+0x3c], R30 ;  /* 0x00003c1e07007388 */ /* 0x0001e40000000800 */
[----:B0-----:R-:W-:Y:S01]  /*1340*/  IMAD R7, R3, 0xff440, R4 ;  /* 0x000ff44003077824 */ /* 0x001fe200078e0204 */
[----:B------:R-:W-:-:S04]  /*1350*/  SHF.R.U32.HI R3, RZ, 0x1f, R2 ;  /* 0x0000001fff037819 */ /* 0x000fc80000011602 */
[----:B------:R-:W-:-:S05]  /*1360*/  LEA.HI.SX32 R3, R2, R3, 0x1a ;  /* 0x0000000302037211 */ /* 0x000fca00078fd2ff */
[----:B------:R-:W-:-:S04]  /*1370*/  IMAD R2, R3, -0x180, R24 ;  /* 0xfffffe8003027824 */ /* 0x000fc800078e0218 */
[----:B------:R-:W-:-:S04]  /*1380*/  IMAD R2, R2, 0x3c1, R21 ;  /* 0x000003c102027824 */ /* 0x000fc800078e0215 */
[----:B------:R-:W-:Y:S02]  /*1390*/  IMAD R5, R3, 0xff440, R2 ;  /* 0x000ff44003057824 */ /* 0x000fe400078e0202 */
[----:B------:R-:W0:Y:S02]  /*13a0*/  S2R R2, SR_TID.X ;  /* 0x0000000000027919 */ /* 0x000e240000002100 */
[----:B0-----:R-:W-:-:S04]  /*13b0*/  SHF.R.U32.HI R2, RZ, 0x2, R2 ;  /* 0x00000002ff027819 */ /* 0x001fc80000011602 */
[----:B------:R-:W-:-:S05]  /*13c0*/  LOP3.LUT R3, R2, 0x3c, RZ, 0xc0, !PT ;  /* 0x0000003c02037812 */ /* 0x000fca00078ec0ff */
[----:B------:R-:W-:Y:S01]  /*13d0*/  IMAD.IADD R28, R20, 0x1, R3 ;  /* 0x00000001141c7824 */ /* 0x000fe200078e0203 */
[----:B------:R-:W-:Y:S08]  /*13e0*/  BAR.SYNC.DEFER_BLOCKING 0x0 ;  /* 0x0000000000007b1d */ /* 0x000ff00000010000 */
[----:B------:R-:W0:Y:S01]  /*13f0*/  LDC.64 R2, c[0x0][0x238] ;  /* 0x00008e00ff027b82 */ /* 0x000e220000000a00 */
[----:B------:R-:W1:Y:S01]  /*1400*/  LDS R28, [R28] ;  /* 0x000000001c1c7984 */ /* 0x000e620000000800 */
[----:B------:R-:W-:-:S02]  /*1410*/  ISETP.LT.AND P6, PT, R24, 0x600, !P0 ;  /* 0x000006001800780c */ /* 0x000fc400047c1270 */
[----:B------:R-:W-:-:S04]  /*1420*/  LOP3.LUT R6, R23, 0x100, RZ, 0xfc, !PT ;  /* 0x0000010017067812 */ /* 0x000fc800078efcff */
[----:B------:R-:W-:Y:S01]  /*1430*/  SHF.R.U32.HI R6, RZ, 0x2, R6 ;  /* 0x00000002ff067819 */ /* 0x000fe20000011606 */
[----:B0-----:R-:W-:-:S03]  /*1440*/  IMAD.WIDE R4, R5, 0x4, R2 ;  /* 0x0000000405047825 */ /* 0x001fc600078e0202 */
[----:B------:R-:W-:-:S03]  /*1450*/  LOP3.LUT R6, R6, 0x7c, RZ, 0xc0, !PT ;  /* 0x0000007c06067812 */ /* 0x000fc600078ec0ff */
[----:B-1----:R-:W-:Y:S01]  /*1460*/  @P6 STG.E desc[UR6][R4.64], R28 ;  /* 0x0000001c04006986 */ /* 0x002fe2000c101906 */
[----:B------:R-:W-:Y:S01]  /*1470*/  ISETP.NE.AND P6, PT, R26, RZ, PT ;  /* 0x000000ff1a00720c */ /* 0x000fe20003fc5270 */
[----:B------:R-:W-:-:S06]  /*1480*/  IMAD.IADD R26, R20, 0x1, R6 ;  /* 0x00000001141a7824 */ /* 0x000fcc00078e0206 */
[----:B------:R-:W0:Y:S01]  /*1490*/  LDS R26, [R26+0x400] ;  /* 0x000400001a1a7984 */ /* 0x000e220000000800 */
[----:B------:R-:W-:-:S05]  /*14a0*/  IMAD.WIDE R6, R7, 0x4, R2 ;  /* 0x0000000407067825 */ /* 0x000fca00078e0202 */
[----:B0-----:R0:W-:Y:S01]  /*14b0*/  @P5 STG.E desc[UR6][R6.64], R26 ;  /* 0x0000001a06005986 */ /* 0x0011e2000c101906 */
[----:B------:R-:W-:Y:S02]  /*14c0*/  ISETP.NE.AND P5, PT, R22, RZ, PT ;  /* 0x000000ff1600720c */ /* 0x000fe40003fa5270 */
[----:B------:R-:W-:-:S04]  /*14d0*/  LOP3.LUT R22, R23, 0x200, RZ, 0xfc, !PT ;  /* 0x0000020017167812 */ /* 0x000fc800078efcff */
[----:B------:R-:W-:-:S04]  /*14e0*/  SHF.R.U32.HI R22, RZ, 0x2, R22 ;  /* 0x00000002ff167819 */ /* 0x000fc80000011616 */
[----:B------:R-:W-:-:S05]  /*14f0*/  LOP3.LUT R22, R22, 0xbc, RZ, 0xc0, !PT ;  /* 0x000000bc16167812 */ /* 0x000fca00078ec0ff */
[----:B------:R-:W-:-:S06]  /*1500*/  IMAD.IADD R22, R20, 0x1, R22 ;  /* 0x0000000114167824 */ /* 0x000fcc00078e0216 */
[----:B------:R-:W1:Y:S01]  /*1510*/  LDS R22, [R22+0x800] ;  /* 0x0008000016167984 */ /* 0x000e620000000800 */
[----:B------:R-:W-:Y:S01]  /*1520*/  IMAD.WIDE R4, R37, 0x4, R2 ;  /* 0x0000000425047825 */ /* 0x000fe200078e0202 */
[----:B0-----:R-:W-:-:S04]  /*1530*/  LOP3.LUT R6, R23, 0x300, RZ, 0xfc, !PT ;  /* 0x0000030017067812 */ /* 0x001fc800078efcff */
[----:B------:R-:W-:Y:S01]  /*1540*/  SHF.R.U32.HI R6, RZ, 0x2, R6 ;  /* 0x00000002ff067819 */ /* 0x000fe20000011606 */
[----:B-1----:R0:W-:Y:S01]  /*1550*/  @P4 STG.E desc[UR6][R4.64], R22 ;  /* 0x0000001604004986 */ /* 0x0021e2000c101906 */
[----:B------:R-:W-:Y:S01]  /*1560*/  ISETP.LT.AND P4, PT, R16, 0x600, !P0 ;  /* 0x000006001000780c */ /* 0x000fe20004781270 */
[----:B------:R-:W-:-:S04]  /*1570*/  IMAD R16, R35, -0x180, R16 ;  /* 0xfffffe8023107824 */ /* 0x000fc800078e0210 */
[----:B------:R-:W-:-:S04]  /*1580*/  IMAD R16, R16, 0x3c1, R21 ;  /* 0x000003c110107824 */ /* 0x000fc800078e0215 */
[----:B------:R-:W-:Y:S01]  /*1590*/  IMAD R7, R35, 0xff440, R16 ;  /* 0x000ff44023077824 */ /* 0x000fe200078e0210 */
        /* <DEDUP_REMOVED lines=34> */
[----:B------:R-:W-:-:S05]  /*17c0*/  IMAD.IADD R12, R20, 0x1, R29 ;  /* 0x00000001140c7824 */ /* 0x000fca00078e021d */
[----:B------:R1:W2:Y:S01]  /*17d0*/  LDS R33, [R12+0x1800] ;  /* 0x001800000c217984 */ /* 0x0002a20000000800 */
[C---:B------:R-:W-:Y:S02]  /*17e0*/  LOP3.LUT R4, R23.reuse, 0x700, RZ, 0xfc, !PT ;  /* 0x0000070017047812 */ /* 0x040fe400078efcff */
[----:B0-----:R-:W-:Y:S02]  /*17f0*/  LOP3.LUT R6, R23, 0x800, RZ, 0xfc, !PT ;  /* 0x0000080017067812 */ /* 0x001fe400078efcff */
[----:B------:R-:W-:Y:S02]  /*1800*/  SHF.R.U32.HI R4, RZ, 0x2, R4 ;  /* 0x00000002ff047819 */ /* 0x000fe40000011604 */
[----:B------:R-:W-:Y:S02]  /*1810*/  SHF.R.U32.HI R6, RZ, 0x2, R6 ;  /* 0x00000002ff067819 */ /* 0x000fe40000011606 */
[----:B------:R-:W-:Y:S02]  /*1820*/  LOP3.LUT R7, R4, 0x1fc, RZ, 0xc0, !PT ;  /* 0x000001fc04077812 */ /* 0x000fe400078ec0ff */
[----:B------:R-:W-:-:S03]  /*1830*/  LOP3.LUT R31, R6, 0x23c, RZ, 0xc0, !PT ;  /* 0x0000023c061f7812 */ /* 0x000fc600078ec0ff */
[C---:B------:R-:W-:Y:S02]  /*1840*/  IMAD.IADD R7, R20.reuse, 0x1, R7 ;  /* 0x0000000114077824 */ /* 0x040fe400078e0207 */
[----:B------:R-:W-:Y:S01]  /*1850*/  IMAD.IADD R31, R20, 0x1, R31 ;  /* 0x00000001141f7824 */ /* 0x000fe200078e021f */
[----:B------:R-:W-:Y:S02]  /*1860*/  LOP3.LUT R6, R23, 0x900, RZ, 0xfc, !PT ;  /* 0x0000090017067812 */ /* 0x000fe400078efcff */
[----:B------:R0:W3:Y:S01]  /*1870*/  LDS R29, [R7+0x1c00] ;  /* 0x001c0000071d7984 */ /* 0x0000e20000000800 */
[----:B------:R-:W-:-:S03]  /*1880*/  IMAD.WIDE R4, R5, 0x4, R2 ;  /* 0x0000000405047825 */ /* 0x000fc600078e0202 */
[----:B------:R-:W4:Y:S01]  /*1890*/  LDS R31, [R31+0x2000] ;  /* 0x002000001f1f7984 */ /* 0x000f220000000800 */
[C---:B-1----:R-:W-:Y:S02]  /*18a0*/  LOP3.LUT R12, R23.reuse, 0xa00, RZ, 0xfc, !PT ;  /* 0x00000a00170c7812 */ /* 0x042fe400078efcff */
[----:B------:R-:W-:Y:S02]  /*18b0*/  SHF.R.U32.HI R6, RZ, 0x2, R6 ;  /* 0x00000002ff067819 */ /* 0x000fe40000011606 */
[C---:B------:R-:W-:Y:S02]  /*18c0*/  LOP3.LUT R14, R23.reuse, 0xb00, RZ, 0xfc, !PT ;  /* 0x00000b00170e7812 */ /* 0x040fe400078efcff */
[C---:B------:R-:W-:Y:S02]  /*18d0*/  LOP3.LUT R16, R23.reuse, 0xc00, RZ, 0xfc, !PT ;  /* 0x00000c0017107812 */ /* 0x040fe400078efcff */
[----:B------:R-:W-:Y:S02]  /*18e0*/  LOP3.LUT R18, R23, 0xd00, RZ, 0xfc, !PT ;  /* 0x00000d0017127812 */ /* 0x000fe400078efcff */
[----:B------:R-:W-:-:S02]  /*18f0*/  SHF.R.U32.HI R12, RZ, 0x2, R12 ;  /* 0x00000002ff0c7819 */ /* 0x000fc4000001160c */
[----:B------:R-:W-:Y:S01]  /*1900*/  SHF.R.U32.HI R14, RZ, 0x2, R14 ;  /* 0x00000002ff0e7819 */ /* 0x000fe2000001160e */
[----:B--2---:R1:W-:Y:S01]  /*1910*/  @P4 STG.E desc[UR6][R4.64], R33 ;  /* 0x0000002104004986 */ /* 0x0043e2000c101906 */
[----:B------:R-:W-:Y:S02]  /*1920*/  SHF.R.U32.HI R16, RZ, 0x2, R16 ;  /* 0x00000002ff107819 */ /* 0x000fe40000011610 */
[----:B------:R-:W-:Y:S02]  /*1930*/  SHF.R.U32.HI R18, RZ, 0x2, R18 ;  /* 0x00000002ff127819 */ /* 0x000fe40000011612 */
[----:B0-----:R-:W-:Y:S02]  /*1940*/  LOP3.LUT R7, R12, 0x2bc, RZ, 0xc0, !PT ;  /* 0x000002bc0c077812 */ /* 0x001fe400078ec0ff */
[----:B-1----:R-:W-:Y:S02]  /*1950*/  LOP3.LUT R4, R23, 0xe00, RZ, 0xfc, !PT ;  /* 0x00000e0017047812 */ /* 0x002fe400078efcff */
[----:B------:R-:W-:-:S02]  /*1960*/  LOP3.LUT R5, R6, 0x27c, RZ, 0xc0, !PT ;  /* 0x0000027c06057812 */ /* 0x000fc400078ec0ff */
[----:B------:R-:W-:Y:S02]  /*1970*/  SHF.R.U32.HI R4, RZ, 0x2, R4 ;  /* 0x00000002ff047819 */ /* 0x000fe40000011604 */
[----:B------:R-:W-:Y:S01]  /*1980*/  LOP3.LUT R33, R14, 0x2fc, RZ, 0xc0, !PT ;  /* 0x000002fc0e217812 */ /* 0x000fe200078ec0ff */
[----:B------:R-:W-:Y:S01]  /*1990*/  IMAD.IADD R26, R20, 0x1, R5 ;  /* 0x00000001141a7824 */ /* 0x000fe200078e0205 */
[----:B------:R-:W-:Y:S02]  /*19a0*/  LOP3.LUT R5, R16, 0x33c, RZ, 0xc0, !PT ;  /* 0x0000033c10057812 */ /* 0x000fe400078ec0ff */
[----:B------:R-:W-:Y:S01]  /*19b0*/  LOP3.LUT R35, R18, 0x37c, RZ, 0xc0, !PT ;  /* 0x0000037c12237812 */ /* 0x000fe200078ec0ff */
[----:B------:R-:W-:Y:S01]  /*19c0*/  IMAD.IADD R22, R20, 0x1, R7 ;  /* 0x0000000114167824 */ /* 0x000fe200078e0207 */
[----:B------:R-:W-:Y:S01]  /*19d0*/  LOP3.LUT R37, R4, 0x3bc, RZ, 0xc0, !PT ;  /* 0x000003bc04257812 */ /* 0x000fe200078ec0ff */
[C---:B------:R-:W-:Y:S01]  /*19e0*/  IMAD.IADD R18, R20.reuse, 0x1, R33 ;  /* 0x0000000114127824 */ /* 0x040fe200078e0221 */
[----:B------:R-:W0:Y:S01]  /*19f0*/  LDS R26, [R26+0x2400] ;  /* 0x002400001a1a7984 */ /* 0x000e220000000800 */
[----:B------:R-:W-:-:S02]  /*1a00*/  IMAD.IADD R16, R20, 0x1, R5 ;  /* 0x0000000114107824 */ /* 0x000fc400078e0205 */
[C---:B------:R-:W-:Y:S01]  /*1a10*/  IMAD.IADD R14, R20.reuse, 0x1, R35 ;  /* 0x00000001140e7824 */ /* 0x040fe200078e0223 */
[----:B------:R-:W1:Y:S01]  /*1a20*/  LDS R22, [R22+0x2800] ;  /* 0x0028000016167984 */ /* 0x000e620000000800 */
[----:B------:R-:W-:-:S03]  /*1a30*/  IMAD.IADD R12, R20, 0x1, R37 ;  /* 0x00000001140c7824 */ /* 0x000fc600078e0225 */
[----:B------:R-:W2:Y:S04]  /*1a40*/  LDS R18, [R18+0x2c00] ;  /* 0x002c000012127984 */ /* 0x000ea80000000800 */
[----:B------:R-:W5:Y:S04]  /*1a50*/  LDS R16, [R16+0x3000] ;  /* 0x0030000010107984 */ /* 0x000f680000000800 */
[----:B------:R-:W0:Y:S04]  /*1a60*/  LDS R14, [R14+0x3400] ;  /* 0x003400000e0e7984 */ /* 0x000e280000000800 */
[----:B------:R-:W1:Y:S01]  /*1a70*/  LDS R12, [R12+0x3800] ;  /* 0x003800000c0c7984 */ /* 0x000e620000000800 */
[----:B------:R-:W-:-:S04]  /*1a80*/  IMAD.WIDE R4, R25, 0x4, R2 ;  /* 0x0000000419047825 */ /* 0x000fc800078e0202 */
[----:B------:R-:W-:Y:S01]  /*1a90*/  IMAD.WIDE R6, R15, 0x4, R2 ;  /* 0x000000040f067825 */ /* 0x000fe200078e0202 */
[----:B---3--:R3:W-:Y:S04]  /*1aa0*/  @P3 STG.E desc[UR6][R4.64], R29 ;  /* 0x0000001d04003986 */ /* 0x0087e8000c101906 */
[----:B----4-:R4:W-:Y:S01]  /*1ab0*/  @P2 STG.E desc[UR6][R6.64], R31 ;  /* 0x0000001f06002986 */ /* 0x0109e2000c101906 */
[----:B------:R-:W-:Y:S01]  /*1ac0*/  ISETP.LT.AND P2, PT, R0, 0x600, !P0 ;  /* 0x000006000000780c */ /* 0x000fe20004741270 */
[----:B------:R-:W-:Y:S01]  /*1ad0*/  IMAD R0, R17, -0x180, R0 ;  /* 0xfffffe8011007824 */ /* 0x000fe200078e0200 */
[----:B------:R-:W-:Y:S01]  /*1ae0*/  ISETP.LT.AND P4, PT, R10, 0x600, !P0 ;  /* 0x000006000a00780c */ /* 0x000fe20004781270 */
[----:B------:R-:W-:Y:S01]  /*1af0*/  IMAD R10, R27, -0x180, R10 ;  /* 0xfffffe801b0a7824 */ /* 0x000fe200078e020a */
[----:B------:R-:W-:Y:S01]  /*1b00*/  ISETP.LT.AND P3, PT, R8, 0x600, !P0 ;  /* 0x000006000800780c */ /* 0x000fe20004761270 */
[----:B------:R-:W-:-:S02]  /*1b10*/  IMAD R0, R0, 0x3c1, R21 ;  /* 0x000003c100007824 */ /* 0x000fc400078e0215 */
[----:B------:R-:W-:Y:S02]  /*1b20*/  IMAD R8, R19, -0x180, R8 ;  /* 0xfffffe8013087824 */ /* 0x000fe400078e0208 */
[--C-:B------:R-:W-:Y:S02]  /*1b30*/  IMAD R10, R10, 0x3c1, R21.reuse ;  /* 0x000003c10a0a7824 */ /* 0x100fe400078e0215 */
[----:B---3--:R-:W-:Y:S01]  /*1b40*/  IMAD R29, R17, 0xff440, R0 ;  /* 0x000ff440111d7824 */ /* 0x008fe200078e0200 */
[----:B------:R-:W-:Y:S01]  /*1b50*/  LOP3.LUT R0, R24, 0xf0, RZ, 0xfc, !PT ;  /* 0x000000f018007812 */ /* 0x000fe200078efcff */
[----:B------:R-:W-:Y:S02]  /*1b60*/  IMAD R8, R8, 0x3c1, R21 ;  /* 0x000003c108087824 */ /* 0x000fe400078e0215 */
[----:B----4-:R-:W-:Y:S01]  /*1b70*/  IMAD R7, R27, 0xff440, R10 ;  /* 0x000ff4401b077824 */ /* 0x010fe200078e020a */
[----:B------:R-:W-:Y:S01]  /*1b80*/  ISETP.LT.AND P0, PT, R0, 0x600, !P0 ;  /* 0x000006000000780c */ /* 0x000fe20004701270 */
[----:B------:R-:W-:Y:S01]  /*1b90*/  IMAD R25, R19, 0xff440, R8 ;  /* 0x000ff44013197824 */ /* 0x000fe200078e0208 */
[----:B------:R-:W-:Y:S01]  /*1ba0*/  LOP3.LUT R23, R23, 0xf00, RZ, 0xfc, !PT ;  /* 0x00000f0017177812 */ /* 0x000fe200078efcff */
[----:B------:R-:W-:-:S04]  /*1bb0*/  IMAD.WIDE R4, R13, 0x4, R2 ;  /* 0x000000040d047825 */ /* 0x000fc800078e0202 */
[----:B------:R-:W-:Y:S01]  /*1bc0*/  IMAD.WIDE R6, R7, 0x4, R2 ;  /* 0x0000000407067825 */ /* 0x000fe200078e0202 */
[----:B------:R-:W-:-:S03]  /*1bd0*/  SHF.R.U32.HI R23, RZ, 0x2, R23 ;  /* 0x00000002ff177819 */ /* 0x000fc60000011617 */
[--C-:B------:R-:W-:Y:S01]  /*1be0*/  IMAD.WIDE R24, R25, 0x4, R2.reuse ;  /* 0x0000000419187825 */ /* 0x100fe200078e0202 */
[----:B0-----:R0:W-:Y:S03]  /*1bf0*/  @P1 STG.E desc[UR6][R4.64], R26 ;  /* 0x0000001a04001986 */ /* 0x0011e6000c101906 */
[--C-:B------:R-:W-:Y:S01]  /*1c00*/  IMAD.WIDE R28, R29, 0x4, R2.reuse ;  /* 0x000000041d1c7825 */ /* 0x100fe200078e0202 */
[----:B-1----:R0:W-:Y:S03]  /*1c10*/  @P4 STG.E desc[UR6][R6.64], R22 ;  /* 0x0000001606004986 */ /* 0x0021e6000c101906 */
[--C-:B------:R-:W-:Y:S01]  /*1c20*/  IMAD.WIDE R10, R11, 0x4, R2.reuse ;  /* 0x000000040b0a7825 */ /* 0x100fe200078e0202 */
[----:B--2---:R0:W-:Y:S03]  /*1c30*/  @P3 STG.E desc[UR6][R24.64], R18 ;  /* 0x0000001218003986 */ /* 0x0041e6000c101906 */
[----:B------:R-:W-:Y:S01]  /*1c40*/  IMAD.WIDE R8, R9, 0x4, R2 ;  /* 0x0000000409087825 */ /* 0x000fe200078e0202 */
[----:B------:R-:W-:Y:S01]  /*1c50*/  LOP3.LUT R23, R23, 0x3fc, RZ, 0xc0, !PT ;  /* 0x000003fc17177812 */ /* 0x000fe200078ec0ff */
[----:B-----5:R0:W-:Y:S04]  /*1c60*/  @P2 STG.E desc[UR6][R28.64], R16 ;  /* 0x000000101c002986 */ /* 0x0201e8000c101906 */
[----:B------:R0:W-:Y:S01]  /*1c70*/  @P5 STG.E desc[UR6][R10.64], R14 ;  /* 0x0000000e0a005986 */ /* 0x0001e2000c101906 */
[----:B------:R-:W-:-:S03]  /*1c80*/  IMAD.IADD R20, R20, 0x1, R23 ;  /* 0x0000000114147824 */ /* 0x000fc600078e0217 */
[----:B------:R0:W-:Y:S02]  /*1c90*/  @P6 STG.E desc[UR6][R8.64], R12 ;  /* 0x0000000c08006986 */ /* 0x0001e4000c101906 */
[----:B0-----:R-:W-:Y:S05]  /*1ca0*/  @!P0 EXIT ;  /* 0x000000000000894d */ /* 0x001fea0003800000 */
[----:B0-----:R-:W0:Y:S01]  /*1cb0*/  LDS R7, [R20+0x3c00] ;  /* 0x003c000014077984 */ /* 0x001e220000000800 */
[----:B------:R-:W-:-:S05]  /*1cc0*/  IMAD.HI R4, R0, 0x2aaaaaab, RZ ;  /* 0x2aaaaaab00047827 */ /* 0x000fca00078e02ff */
[----:B------:R-:W-:-:S04]  /*1cd0*/  SHF.R.U32.HI R5, RZ, 0x1f, R4 ;  /* 0x0000001fff057819 */ /* 0x000fc80000011604 */
[----:B------:R-:W-:-:S05]  /*1ce0*/  LEA.HI.SX32 R5, R4, R5, 0x1a ;  /* 0x0000000504057211 */ /* 0x000fca00078fd2ff */
[----:B------:R-:W-:-:S04]  /*1cf0*/  IMAD R0, R5, -0x180, R0 ;  /* 0xfffffe8005007824 */ /* 0x000fc800078e0200 */
[----:B------:R-:W-:-:S04]  /*1d00*/  IMAD R0, R0, 0x3c1, R21 ;  /* 0x000003c100007824 */ /* 0x000fc800078e0215 */
[----:B------:R-:W-:-:S04]  /*1d10*/  IMAD R5, R5, 0xff440, R0 ;  /* 0x000ff44005057824 */ /* 0x000fc800078e0200 */
[----:B------:R-:W-:-:S05]  /*1d20*/  IMAD.WIDE R2, R5, 0x4, R2 ;  /* 0x0000000405027825 */ /* 0x000fca00078e0202 */
[----:B0-----:R-:W-:Y:S01]  /*1d30*/  STG.E desc[UR6][R2.64], R7 ;  /* 0x0000000702007986 */ /* 0x001fe2000c101906 */
[----:B------:R-:W-:Y:S05]  /*1d40*/  EXIT ;  /* 0x000000000000794d */ /* 0x000fea0003800000 */
.L_x_0:
[----:B------:R-:W-:-:S00]  /*1d50*/  BRA `(.L_x_0) ;  /* 0xfffffffc00fc7947 */ /* 0x000fc0000383ffff */
[----:B------:R-:W-:-:S00]  /*1d60*/  NOP ;  /* 0x0000000000007918 */ /* 0x000fc00000000000 */
        /* <DEDUP_REMOVED lines=9> */
.L_x_1:


//--------------------- .nv.global.init           --------------------------
	.section	.nv.global.init,"aw",@progbits
.nv.global.init:
	.type		_$_str,@object
	.size		_$_str,(_$_str_$_2 - _$_str)
_$_str:
        /*0000*/ 	.byte	0x5f, 0x5f, 0x43, 0x55, 0x44, 0x41, 0x5f, 0x46, 0x54, 0x5a, 0x00
	.type		_$_str_$_2,@object
	.size		_$_str_$_2,(.L_1 - _$_str_$_2)
_$_str_$_2:
        /*000b*/ 	.byte	0x5f, 0x5f, 0x43, 0x55, 0x44, 0x41, 0x5f, 0x50, 0x52, 0x45, 0x43, 0x5f, 0x53, 0x51, 0x52, 0x54
        /*001b*/ 	.byte	0x00
.L_1:


//--------------------- .nv.shared.triton_poi_fused__native_batch_norm_legit_no_training_relu_6 --------------------------
	.section	.nv.shared.triton_poi_fused__native_batch_norm_legit_no_training_relu_6,"aw",@nobits
	.sectionflags	@""
	.align	16
	.zero		1024


//--------------------- .nv.constant0.triton_poi_fused__native_batch_norm_legit_no_training_relu_6 --------------------------
	.section	.nv.constant0.triton_poi_fused__native_batch_norm_legit_no_training_relu_6,"a",@progbits
	.sectionflags	@""
	.align	4
.nv.constant0.triton_poi_fused__native_batch_norm_legit_no_training_relu_6:
	.zero		584
